//
// Generated by NVIDIA NVVM Compiler
//
// Compiler Build ID: CL-36424714
// Cuda compilation tools, release 13.0, V13.0.88
// Based on NVVM 20.0.0
//

.version 9.0
.target sm_100
.address_size 64

	// .globl	_Z17naivePrefixSumGPUPiS_i

.visible .entry _Z17naivePrefixSumGPUPiS_i(
	.param .u64 .ptr .align 1 _Z17naivePrefixSumGPUPiS_i_param_0,
	.param .u64 .ptr .align 1 _Z17naivePrefixSumGPUPiS_i_param_1,
	.param .u32 _Z17naivePrefixSumGPUPiS_i_param_2
)
{
	.reg .pred 	%p<11>;
	.reg .b32 	%r<109>;
	.reg .b64 	%rd<20>;

	ld.param.u64 	%rd9, [_Z17naivePrefixSumGPUPiS_i_param_0];
	ld.param.u64 	%rd8, [_Z17naivePrefixSumGPUPiS_i_param_1];
	ld.param.u32 	%r31, [_Z17naivePrefixSumGPUPiS_i_param_2];
	cvta.to.global.u64 	%rd1, %rd9;
	mov.u32 	%r32, %tid.x;
	mov.u32 	%r33, %ctaid.x;
	mov.u32 	%r34, %ntid.x;
	mad.lo.s32 	%r1, %r33, %r34, %r32;
	setp.ge.s32 	%p1, %r1, %r31;
	@%p1 bra 	$L__BB0_15;
	setp.lt.s32 	%p2, %r1, 0;
	mov.b32 	%r108, 0;
	@%p2 bra 	$L__BB0_14;
	add.s32 	%r2, %r1, 1;
	and.b32  	%r3, %r2, 15;
	setp.lt.u32 	%p3, %r1, 15;
	mov.b32 	%r101, 0;
	mov.u32 	%r108, %r101;
	@%p3 bra 	$L__BB0_5;
	and.b32  	%r101, %r2, 2147483632;
	neg.s32 	%r95, %r101;
	add.s64 	%rd18, %rd1, 32;
	mov.b32 	%r108, 0;
$L__BB0_4:
	.pragma "nounroll";
	ld.global.u32 	%r39, [%rd18+-32];
	add.s32 	%r40, %r39, %r108;
	ld.global.u32 	%r41, [%rd18+-28];
	add.s32 	%r42, %r41, %r40;
	ld.global.u32 	%r43, [%rd18+-24];
	add.s32 	%r44, %r43, %r42;
	ld.global.u32 	%r45, [%rd18+-20];
	add.s32 	%r46, %r45, %r44;
	ld.global.u32 	%r47, [%rd18+-16];
	add.s32 	%r48, %r47, %r46;
	ld.global.u32 	%r49, [%rd18+-12];
	add.s32 	%r50, %r49, %r48;
	ld.global.u32 	%r51, [%rd18+-8];
	add.s32 	%r52, %r51, %r50;
	ld.global.u32 	%r53, [%rd18+-4];
	add.s32 	%r54, %r53, %r52;
	ld.global.u32 	%r55, [%rd18];
	add.s32 	%r56, %r55, %r54;
	ld.global.u32 	%r57, [%rd18+4];
	add.s32 	%r58, %r57, %r56;
	ld.global.u32 	%r59, [%rd18+8];
	add.s32 	%r60, %r59, %r58;
	ld.global.u32 	%r61, [%rd18+12];
	add.s32 	%r62, %r61, %r60;
	ld.global.u32 	%r63, [%rd18+16];
	add.s32 	%r64, %r63, %r62;
	ld.global.u32 	%r65, [%rd18+20];
	add.s32 	%r66, %r65, %r64;
	ld.global.u32 	%r67, [%rd18+24];
	add.s32 	%r68, %r67, %r66;
	ld.global.u32 	%r69, [%rd18+28];
	add.s32 	%r108, %r69, %r68;
	add.s32 	%r95, %r95, 16;
	add.s64 	%rd18, %rd18, 64;
	setp.ne.s32 	%p4, %r95, 0;
	@%p4 bra 	$L__BB0_4;
$L__BB0_5:
	setp.eq.s32 	%p5, %r3, 0;
	@%p5 bra 	$L__BB0_14;
	and.b32  	%r13, %r2, 7;
	setp.lt.u32 	%p6, %r3, 8;
	@%p6 bra 	$L__BB0_8;
	mul.wide.u32 	%rd10, %r101, 4;
	add.s64 	%rd11, %rd1, %rd10;
	ld.global.u32 	%r71, [%rd11];
	add.s32 	%r72, %r71, %r108;
	ld.global.u32 	%r73, [%rd11+4];
	add.s32 	%r74, %r73, %r72;
	ld.global.u32 	%r75, [%rd11+8];
	add.s32 	%r76, %r75, %r74;
	ld.global.u32 	%r77, [%rd11+12];
	add.s32 	%r78, %r77, %r76;
	ld.global.u32 	%r79, [%rd11+16];
	add.s32 	%r80, %r79, %r78;
	ld.global.u32 	%r81, [%rd11+20];
	add.s32 	%r82, %r81, %r80;
	ld.global.u32 	%r83, [%rd11+24];
	add.s32 	%r84, %r83, %r82;
	ld.global.u32 	%r85, [%rd11+28];
	add.s32 	%r108, %r85, %r84;
	add.s32 	%r101, %r101, 8;
$L__BB0_8:
	setp.eq.s32 	%p7, %r13, 0;
	@%p7 bra 	$L__BB0_14;
	and.b32  	%r19, %r2, 3;
	setp.lt.u32 	%p8, %r13, 4;
	@%p8 bra 	$L__BB0_11;
	mul.wide.u32 	%rd12, %r101, 4;
	add.s64 	%rd13, %rd1, %rd12;
	ld.global.u32 	%r87, [%rd13];
	add.s32 	%r88, %r87, %r108;
	ld.global.u32 	%r89, [%rd13+4];
	add.s32 	%r90, %r89, %r88;
	ld.global.u32 	%r91, [%rd13+8];
	add.s32 	%r92, %r91, %r90;
	ld.global.u32 	%r93, [%rd13+12];
	add.s32 	%r108, %r93, %r92;
	add.s32 	%r101, %r101, 4;
$L__BB0_11:
	setp.eq.s32 	%p9, %r19, 0;
	@%p9 bra 	$L__BB0_14;
	mul.wide.u32 	%rd14, %r101, 4;
	add.s64 	%rd19, %rd1, %rd14;
	neg.s32 	%r106, %r19;
$L__BB0_13:
	.pragma "nounroll";
	ld.global.u32 	%r94, [%rd19];
	add.s32 	%r108, %r94, %r108;
	add.s64 	%rd19, %rd19, 4;
	add.s32 	%r106, %r106, 1;
	setp.ne.s32 	%p10, %r106, 0;
	@%p10 bra 	$L__BB0_13;
$L__BB0_14:
	cvta.to.global.u64 	%rd15, %rd8;
	mul.wide.s32 	%rd16, %r1, 4;
	add.s64 	%rd17, %rd15, %rd16;
	st.global.u32 	[%rd17], %r108;
$L__BB0_15:
	ret;

}


// ===== COMPILED SASS (sm_100) =====

	.target	sm_100

	.elftype	@"ET_EXEC"


//--------------------- .note.nv.tkinfo           --------------------------
	.section	.note.nv.tkinfo,"",@"SHT_NOTE"
	.sectionflags	@"SHF_NOTE_NV_TKINFO"
	.tkinfo
        /*0018*/ 	.word	0x00000002
        /*0030*/ 	.string	""
        /*0030*/ 	.string	"ptxas"
        /*0030*/ 	.string	"Cuda compilation tools, release 13.0, V13.0.88"
        /*0030*/ 	.string	"Build cuda_13.0.r13.0/compiler.36424714_0"
        /*0030*/ 	.string	"-arch sm_100 -m 64 "



//--------------------- .note.nv.cuinfo           --------------------------
	.section	.note.nv.cuinfo,"",@"SHT_NOTE"
	.sectionflags	@"SHF_NOTE_NV_CUINFO"
        /*0018*/ 	.short	0x0002
        /*001a*/ 	.short	0x0064
        /*001c*/ 	.short	0x0082
	.zero		2


//--------------------- .nv.info                  --------------------------
	.section	.nv.info,"",@"SHT_CUDA_INFO"
	.align	4


	//----- nvinfo : EIATTR_REGCOUNT
	.align		4
        /*0000*/ 	.byte	0x04, 0x2f
        /*0002*/ 	.short	(.L_1 - .L_0)
	.align		4
.L_0:
        /*0004*/ 	.word	index@(_Z17naivePrefixSumGPUPiS_i)
        /*0008*/ 	.word	0x0000001b


	//----- nvinfo : EIATTR_FRAME_SIZE
	.align		4
.L_1:
        /*000c*/ 	.byte	0x04, 0x11
        /*000e*/ 	.short	(.L_3 - .L_2)
	.align		4
.L_2:
        /*0010*/ 	.word	index@(_Z17naivePrefixSumGPUPiS_i)
        /*0014*/ 	.word	0x00000000


	//----- nvinfo : EIATTR_MIN_STACK_SIZE
	.align		4
.L_3:
        /*0018*/ 	.byte	0x04, 0x12
        /*001a*/ 	.short	(.L_5 - .L_4)
	.align		4
.L_4:
        /*001c*/ 	.word	index@(_Z17naivePrefixSumGPUPiS_i)
        /*0020*/ 	.word	0x00000000
.L_5:


//--------------------- .nv.compat                --------------------------
	.section	.nv.compat,"",@"SHT_CUDA_COMPAT_INFO"
	.align	4
        /*0000*/ 	.byte	0x02, 0x09, 0x00, 0x00, 0x02, 0x02, 0x01, 0x00, 0x02, 0x05, 0x05, 0x00, 0x03, 0x07, 0x01, 0x01
        /*0010*/ 	.byte	0x02, 0x03, 0x00, 0x00, 0x02, 0x06, 0x01, 0x00, 0x04, 0x0b, 0x08, 0x00, 0x09, 0x00, 0x00, 0x00
        /*0020*/ 	.byte	0x00, 0x00, 0x00, 0x00


//--------------------- .nv.info._Z17naivePrefixSumGPUPiS_i --------------------------
	.section	.nv.info._Z17naivePrefixSumGPUPiS_i,"",@"SHT_CUDA_INFO"
	.sectionflags	@""
	.align	4


	//----- nvinfo : EIATTR_CUDA_API_VERSION
	.align		4
        /*0000*/ 	.byte	0x04, 0x37
        /*0002*/ 	.short	(.L_7 - .L_6)
.L_6:
        /*0004*/ 	.word	0x00000082


	//----- nvinfo : EIATTR_KPARAM_INFO
	.align		4
.L_7:
        /*0008*/ 	.byte	0x04, 0x17
        /*000a*/ 	.short	(.L_9 - .L_8)
.L_8:
        /*000c*/ 	.word	0x00000000
        /*0010*/ 	.short	0x0002
        /*0012*/ 	.short	0x0010
        /*0014*/ 	.byte	0x00, 0xf0, 0x11, 0x00


	//----- nvinfo : EIATTR_KPARAM_INFO
	.align		4
.L_9:
        /*0018*/ 	.byte	0x04, 0x17
        /*001a*/ 	.short	(.L_11 - .L_10)
.L_10:
        /*001c*/ 	.word	0x00000000
        /*0020*/ 	.short	0x0001
        /*0022*/ 	.short	0x0008
        /*0024*/ 	.byte	0x00, 0xf5, 0x21, 0x00


	//----- nvinfo : EIATTR_KPARAM_INFO
	.align		4
.L_11:
        /*0028*/ 	.byte	0x04, 0x17
        /*002a*/ 	.short	(.L_13 - .L_12)
.L_12:
        /*002c*/ 	.word	0x00000000
        /*0030*/ 	.short	0x0000
        /*0032*/ 	.short	0x0000
        /*0034*/ 	.byte	0x00, 0xf5, 0x21, 0x00


	//----- nvinfo : EIATTR_SPARSE_MMA_MASK
	.align		4
.L_13:
        /*0038*/ 	.byte	0x03, 0x50
        /*003a*/ 	.short	0x0000


	//----- nvinfo : EIATTR_MAXREG_COUNT
	.align		4
        /*003c*/ 	.byte	0x03, 0x1b
        /*003e*/ 	.short	0x00ff


	//----- nvinfo : EIATTR_MERCURY_ISA_VERSION
	.align		4
        /*0040*/ 	.byte	0x03, 0x5f
        /*0042*/ 	.short	0x0101


	//----- nvinfo : EIATTR_VRC_CTA_INIT_COUNT
	.align		4
        /*0044*/ 	.byte	0x02, 0x4a
	.zero		1
	.zero		1


	//----- nvinfo : EIATTR_EXIT_INSTR_OFFSETS
	.align		4
        /*0048*/ 	.byte	0x04, 0x1c
        /*004a*/ 	.short	(.L_15 - .L_14)


	//   ....[0]....
.L_14:
        /*004c*/ 	.word	0x00000070


	//   ....[1]....
        /*0050*/ 	.word	0x00000710


	//----- nvinfo : EIATTR_CRS_STACK_SIZE
	.align		4
.L_15:
        /*0054*/ 	.byte	0x04, 0x1e
        /*0056*/ 	.short	(.L_17 - .L_16)
.L_16:
        /*0058*/ 	.word	0x00000000


	//----- nvinfo : EIATTR_CBANK_PARAM_SIZE
	.align		4
.L_17:
        /*005c*/ 	.byte	0x03, 0x19
        /*005e*/ 	.short	0x0014


	//----- nvinfo : EIATTR_PARAM_CBANK
	.align		4
        /*0060*/ 	.byte	0x04, 0x0a
        /*0062*/ 	.short	(.L_19 - .L_18)
	.align		4
.L_18:
        /*0064*/ 	.word	index@(.nv.constant0._Z17naivePrefixSumGPUPiS_i)
        /*0068*/ 	.short	0x0380
        /*006a*/ 	.short	0x0014


	//----- nvinfo : EIATTR_SW_WAR
	.align		4
.L_19:
        /*006c*/ 	.byte	0x04, 0x36
        /*006e*/ 	.short	(.L_21 - .L_20)
.L_20:
        /*0070*/ 	.word	0x00000008
.L_21:


//--------------------- .nv.callgraph             --------------------------
	.section	.nv.callgraph,"",@"SHT_CUDA_CALLGRAPH"
	.align	4
	.sectionentsize	8
	.align		4
        /*0000*/ 	.word	0x00000000
	.align		4
        /*0004*/ 	.word	0xffffffff
	.align		4
        /*0008*/ 	.word	0x00000000
	.align		4
        /*000c*/ 	.word	0xfffffffe
	.align		4
        /*0010*/ 	.word	0x00000000
	.align		4
        /*0014*/ 	.word	0xfffffffd
	.align		4
        /*0018*/ 	.word	0x00000000
	.align		4
        /*001c*/ 	.word	0xfffffffc


//--------------------- .text._Z17naivePrefixSumGPUPiS_i --------------------------
	.section	.text._Z17naivePrefixSumGPUPiS_i,"ax",@progbits
	.align	128
        .global         _Z17naivePrefixSumGPUPiS_i
        .type           _Z17naivePrefixSumGPUPiS_i,@function
        .size           _Z17naivePrefixSumGPUPiS_i,(.L_x_11 - _Z17naivePrefixSumGPUPiS_i)
        .other          _Z17naivePrefixSumGPUPiS_i,@"STO_CUDA_ENTRY STV_DEFAULT"
_Z17naivePrefixSumGPUPiS_i:
.text._Z17naivePrefixSumGPUPiS_i:
[----:B------:R-:W-:Y:S01]  /*0000*/  LDC R1, c[0x0][0x37c] ;  /* 0x0000df00ff017b82 */ /* 0x000fe20000000800 */
[----:B------:R-:W0:Y:S07]  /*0010*/  S2R R2, SR_TID.X ;  /* 0x0000000000027919 */ /* 0x000e2e0000002100 */
[----:B------:R-:W0:Y:S01]  /*0020*/  S2UR UR4, SR_CTAID.X ;  /* 0x00000000000479c3 */ /* 0x000e220000002500 */
[----:B------:R-:W1:Y:S07]  /*0030*/  LDCU UR5, c[0x0][0x390] ;  /* 0x00007200ff0577ac */ /* 0x000e6e0008000800 */
[----:B------:R-:W0:Y:S02]  /*0040*/  LDC R3, c[0x0][0x360] ;  /* 0x0000d800ff037b82 */ /* 0x000e240000000800 */
[----:B0-----:R-:W-:-:S05]  /*0050*/  IMAD R2, R3, UR4, R2 ;  /* 0x0000000403027c24 */ /* 0x001fca000f8e0202 */
[----:B-1----:R-:W-:-:S13]  /*0060*/  ISETP.GE.AND P0, PT, R2, UR5, PT ;  /* 0x0000000502007c0c */ /* 0x002fda000bf06270 */
[----:B------:R-:W-:Y:S05]  /*0070*/  @P0 EXIT ;  /* 0x000000000000094d */ /* 0x000fea0003800000 */
[----:B------:R-:W-:Y:S01]  /*0080*/  ISETP.GE.AND P0, PT, R2, RZ, PT ;  /* 0x000000ff0200720c */ /* 0x000fe20003f06270 */
[----:B------:R-:W0:Y:S01]  /*0090*/  LDCU.64 UR6, c[0x0][0x358] ;  /* 0x00006b00ff0677ac */ /* 0x000e220008000a00 */
[----:B------:R-:W-:Y:S01]  /*00a0*/  BSSY.RECONVERGENT B0, `(.L_x_0) ;  /* 0x0000063000007945 */ /* 0x000fe20003800200 */
[----:B------:R-:W-:-:S10]  /*00b0*/  IMAD.MOV.U32 R0, RZ, RZ, RZ ;  /* 0x000000ffff007224 */ /* 0x000fd400078e00ff */
[----:B------:R-:W-:Y:S05]  /*00c0*/  @!P0 BRA `(.L_x_1) ;  /* 0x0000000400808947 */ /* 0x000fea0003800000 */
[C---:B------:R-:W-:Y:S01]  /*00d0*/  ISETP.GE.U32.AND P1, PT, R2.reuse, 0xf, PT ;  /* 0x0000000f0200780c */ /* 0x040fe20003f26070 */
[----:B------:R-:W-:Y:S01]  /*00e0*/  VIADD R6, R2, 0x1 ;  /* 0x0000000102067836 */ /* 0x000fe20000000000 */
[----:B------:R-:W-:Y:S01]  /*00f0*/  BSSY.RECONVERGENT B1, `(.L_x_2) ;  /* 0x000002c000017945 */ /* 0x000fe20003800200 */
[----:B------:R-:W-:Y:S02]  /*0100*/  IMAD.MOV.U32 R3, RZ, RZ, RZ ;  /* 0x000000ffff037224 */ /* 0x000fe400078e00ff */
[----:B------:R-:W-:Y:S01]  /*0110*/  IMAD.MOV.U32 R0, RZ, RZ, RZ ;  /* 0x000000ffff007224 */ /* 0x000fe200078e00ff */
[----:B------:R-:W-:-:S04]  /*0120*/  LOP3.LUT R24, R6, 0xf, RZ, 0xc0, !PT ;  /* 0x0000000f06187812 */ /* 0x000fc800078ec0ff */
[----:B------:R-:W-:-:S03]  /*0130*/  ISETP.NE.AND P0, PT, R24, RZ, PT ;  /* 0x000000ff1800720c */ /* 0x000fc60003f05270 */
[----:B------:R-:W-:Y:S10]  /*0140*/  @!P1 BRA `(.L_x_3) ;  /* 0x0000000000989947 */ /* 0x000ff40003800000 */
[----:B------:R-:W1:Y:S01]  /*0150*/  LDCU.64 UR4, c[0x0][0x380] ;  /* 0x00007000ff0477ac */ /* 0x000e620008000a00 */
[----:B------:R-:W-:Y:S01]  /*0160*/  LOP3.LUT R3, R6, 0x7ffffff0, RZ, 0xc0, !PT ;  /* 0x7ffffff006037812 */ /* 0x000fe200078ec0ff */
[----:B------:R-:W-:-:S04]  /*0170*/  IMAD.MOV.U32 R0, RZ, RZ, RZ ;  /* 0x000000ffff007224 */ /* 0x000fc800078e00ff */
[----:B------:R-:W-:Y:S01]  /*0180*/  IMAD.MOV R7, RZ, RZ, -R3 ;  /* 0x000000ffff077224 */ /* 0x000fe200078e0a03 */
[----:B-1----:R-:W-:-:S04]  /*0190*/  UIADD3 UR4, UP0, UPT, UR4, 0x20, URZ ;  /* 0x0000002004047890 */ /* 0x002fc8000ff1e0ff */
[----:B------:R-:W-:Y:S02]  /*01a0*/  UIADD3.X UR5, UPT, UPT, URZ, UR5, URZ, UP0, !UPT ;  /* 0x00000005ff057290 */ /* 0x000fe400087fe4ff */
[----:B------:R-:W-:-:S04]  /*01b0*/  IMAD.U32 R13, RZ, RZ, UR4 ;  /* 0x00000004ff0d7e24 */ /* 0x000fc8000f8e00ff */
[----:B------:R-:W-:-:S07]  /*01c0*/  IMAD.U32 R5, RZ, RZ, UR5 ;  /* 0x00000005ff057e24 */ /* 0x000fce000f8e00ff */
.L_x_4:
[----:B------:R-:W-:-:S05]  /*01d0*/  IMAD.MOV.U32 R4, RZ, RZ, R13 ;  /* 0x000000ffff047224 */ /* 0x000fca00078e000d */
[----:B0-----:R-:W2:Y:S04]  /*01e0*/  LDG.E R13, desc[UR6][R4.64+-0x20] ;  /* 0xffffe006040d7981 */ /* 0x001ea8000c1e1900 */
[----:B------:R-:W2:Y:S04]  /*01f0*/  LDG.E R12, desc[UR6][R4.64+-0x1c] ;  /* 0xffffe406040c7981 */ /* 0x000ea8000c1e1900 */
[----:B------:R-:W3:Y:S04]  /*0200*/  LDG.E R15, desc[UR6][R4.64+-0x18] ;  /* 0xffffe806040f7981 */ /* 0x000ee8000c1e1900 */
[----:B------:R-:W3:Y:S04]  /*0210*/  LDG.E R14, desc[UR6][R4.64+-0x14] ;  /* 0xffffec06040e7981 */ /* 0x000ee8000c1e1900 */
[----:B------:R-:W4:Y:S04]  /*0220*/  LDG.E R17, desc[UR6][R4.64+-0x10] ;  /* 0xfffff00604117981 */ /* 0x000f28000c1e1900 */
[----:B------:R-:W4:Y:S04]  /*0230*/  LDG.E R16, desc[UR6][R4.64+-0xc] ;  /* 0xfffff40604107981 */ /* 0x000f28000c1e1900 */
[----:B------:R-:W5:Y:S04]  /*0240*/  LDG.E R19, desc[UR6][R4.64+-0x8] ;  /* 0xfffff80604137981 */ /* 0x000f68000c1e1900 */
        /* <DEDUP_REMOVED lines=8> */
[----:B------:R0:W5:Y:S01]  /*02d0*/  LDG.E R8, desc[UR6][R4.64+0x1c] ;  /* 0x00001c0604087981 */ /* 0x000162000c1e1900 */
[----:B------:R-:W-:-:S05]  /*02e0*/  VIADD R7, R7, 0x10 ;  /* 0x0000001007077836 */ /* 0x000fca0000000000 */
[----:B------:R-:W-:Y:S02]  /*02f0*/  ISETP.NE.AND P1, PT, R7, RZ, PT ;  /* 0x000000ff0700720c */ /* 0x000fe40003f25270 */
[----:B--2---:R-:W-:Y:S02]  /*0300*/  IADD3 R12, PT, PT, R12, R13, R0 ;  /* 0x0000000d0c0c7210 */ /* 0x004fe40007ffe000 */
[----:B------:R-:W-:-:S05]  /*0310*/  IADD3 R13, P2, PT, R4, 0x40, RZ ;  /* 0x00000040040d7810 */ /* 0x000fca0007f5e0ff */
[----:B0-----:R-:W-:Y:S01]  /*0320*/  IMAD.X R5, RZ, RZ, R5, P2 ;  /* 0x000000ffff057224 */ /* 0x001fe200010e0605 */
[----:B---3--:R-:W-:-:S04]  /*0330*/  IADD3 R12, PT, PT, R14, R15, R12 ;  /* 0x0000000f0e0c7210 */ /* 0x008fc80007ffe00c */
[----:B----4-:R-:W-:-:S04]  /*0340*/  IADD3 R12, PT, PT, R16, R17, R12 ;  /* 0x00000011100c7210 */ /* 0x010fc80007ffe00c */
[----:B-----5:R-:W-:-:S04]  /*0350*/  IADD3 R12, PT, PT, R18, R19, R12 ;  /* 0x00000013120c7210 */ /* 0x020fc80007ffe00c */
[----:B------:R-:W-:-:S04]  /*0360*/  IADD3 R12, PT, PT, R20, R21, R12 ;  /* 0x00000015140c7210 */ /* 0x000fc80007ffe00c */
[----:B------:R-:W-:-:S04]  /*0370*/  IADD3 R12, PT, PT, R22, R23, R12 ;  /* 0x00000017160c7210 */ /* 0x000fc80007ffe00c */
[----:B------:R-:W-:-:S04]  /*0380*/  IADD3 R10, PT, PT, R10, R11, R12 ;  /* 0x0000000b0a0a7210 */ /* 0x000fc80007ffe00c */
[----:B------:R-:W-:Y:S01]  /*0390*/  IADD3 R0, PT, PT, R8, R9, R10 ;  /* 0x0000000908007210 */ /* 0x000fe20007ffe00a */
[----:B------:R-:W-:Y:S06]  /*03a0*/  @P1 BRA `(.L_x_4) ;  /* 0xfffffffc00881947 */ /* 0x000fec000383ffff */
.L_x_3:
[----:B0-----:R-:W-:Y:S05]  /*03b0*/  BSYNC.RECONVERGENT B1 ;  /* 0x0000000000017941 */ /* 0x001fea0003800200 */
.L_x_2:
[----:B------:R-:W-:Y:S05]  /*03c0*/  @!P0 BRA `(.L_x_1) ;  /* 0x0000000000c08947 */ /* 0x000fea0003800000 */
[----:B------:R-:W-:Y:S01]  /*03d0*/  ISETP.GE.U32.AND P0, PT, R24, 0x8, PT ;  /* 0x000000081800780c */ /* 0x000fe20003f06070 */
[----:B------:R-:W-:Y:S01]  /*03e0*/  BSSY.RECONVERGENT B1, `(.L_x_5) ;  /* 0x0000013000017945 */ /* 0x000fe20003800200 */
[----:B------:R-:W-:-:S04]  /*03f0*/  LOP3.LUT R15, R6, 0x7, RZ, 0xc0, !PT ;  /* 0x00000007060f7812 */ /* 0x000fc800078ec0ff */
[----:B------:R-:W-:-:S07]  /*0400*/  ISETP.NE.AND P1, PT, R15, RZ, PT ;  /* 0x000000ff0f00720c */ /* 0x000fce0003f25270 */
[----:B------:R-:W-:Y:S06]  /*0410*/  @!P0 BRA `(.L_x_6) ;  /* 0x00000000003c8947 */ /* 0x000fec0003800000 */
[----:B------:R-:W0:Y:S02]  /*0420*/  LDC.64 R4, c[0x0][0x380] ;  /* 0x0000e000ff047b82 */ /* 0x000e240000000a00 */
[----:B0-----:R-:W-:-:S05]  /*0430*/  IMAD.WIDE.U32 R4, R3, 0x4, R4 ;  /* 0x0000000403047825 */ /* 0x001fca00078e0004 */
[----:B------:R-:W2:Y:S04]  /*0440*/  LDG.E R7, desc[UR6][R4.64] ;  /* 0x0000000604077981 */ /* 0x000ea8000c1e1900 */
[----:B------:R-:W2:Y:S04]  /*0450*/  LDG.E R8, desc[UR6][R4.64+0x4] ;  /* 0x0000040604087981 */ /* 0x000ea8000c1e1900 */
[----:B------:R-:W3:Y:S04]  /*0460*/  LDG.E R10, desc[UR6][R4.64+0x8] ;  /* 0x00000806040a7981 */ /* 0x000ee8000c1e1900 */
[----:B------:R-:W3:Y:S04]  /*0470*/  LDG.E R9, desc[UR6][R4.64+0xc] ;  /* 0x00000c0604097981 */ /* 0x000ee8000c1e1900 */
[----:B------:R-:W4:Y:S04]  /*0480*/  LDG.E R12, desc[UR6][R4.64+0x10] ;  /* 0x00001006040c7981 */ /* 0x000f28000c1e1900 */
[----:B------:R-:W4:Y:S04]  /*0490*/  LDG.E R11, desc[UR6][R4.64+0x14] ;  /* 0x00001406040b7981 */ /* 0x000f28000c1e1900 */
[----:B------:R-:W5:Y:S04]  /*04a0*/  LDG.E R14, desc[UR6][R4.64+0x18] ;  /* 0x00001806040e7981 */ /* 0x000f68000c1e1900 */
[----:B------:R-:W5:Y:S01]  /*04b0*/  LDG.E R13, desc[UR6][R4.64+0x1c] ;  /* 0x00001c06040d7981 */ /* 0x000f62000c1e1900 */
[----:B------:R-:W-:Y:S01]  /*04c0*/  VIADD R3, R3, 0x8 ;  /* 0x0000000803037836 */ /* 0x000fe20000000000 */
[----:B--2---:R-:W-:-:S04]  /*04d0*/  IADD3 R7, PT, PT, R8, R7, R0 ;  /* 0x0000000708077210 */ /* 0x004fc80007ffe000 */
[----:B---3--:R-:W-:-:S04]  /*04e0*/  IADD3 R7, PT, PT, R9, R10, R7 ;  /* 0x0000000a09077210 */ /* 0x008fc80007ffe007 */
[----:B----4-:R-:W-:-:S04]  /*04f0*/  IADD3 R7, PT, PT, R11, R12, R7 ;  /* 0x0000000c0b077210 */ /* 0x010fc80007ffe007 */
[----:B-----5:R-:W-:-:S07]  /*0500*/  IADD3 R0, PT, PT, R13, R14, R7 ;  /* 0x0000000e0d007210 */ /* 0x020fce0007ffe007 */
.L_x_6:
[----:B------:R-:W-:Y:S05]  /*0510*/  BSYNC.RECONVERGENT B1 ;  /* 0x0000000000017941 */ /* 0x000fea0003800200 */
.L_x_5:
        /* <DEDUP_REMOVED lines=11> */
[----:B------:R-:W3:Y:S01]  /*05d0*/  LDG.E R10, desc[UR6][R4.64+0xc] ;  /* 0x00000c06040a7981 */ /* 0x000ee2000c1e1900 */
[----:B------:R-:W-:Y:S01]  /*05e0*/  VIADD R3, R3, 0x4 ;  /* 0x0000000403037836 */ /* 0x000fe20000000000 */
[----:B--2---:R-:W-:-:S04]  /*05f0*/  IADD3 R0, PT, PT, R8, R7, R0 ;  /* 0x0000000708007210 */ /* 0x004fc80007ffe000 */
[----:B---3--:R-:W-:-:S07]  /*0600*/  IADD3 R0, PT, PT, R10, R9, R0 ;  /* 0x000000090a007210 */ /* 0x008fce0007ffe000 */
.L_x_8:
[----:B------:R-:W-:Y:S05]  /*0610*/  BSYNC.RECONVERGENT B1 ;  /* 0x0000000000017941 */ /* 0x000fea0003800200 */
.L_x_7:
[----:B------:R-:W-:Y:S05]  /*0620*/  @!P1 BRA `(.L_x_1) ;  /* 0x0000000000289947 */ /* 0x000fea0003800000 */
[----:B------:R-:W0:Y:S01]  /*0630*/  LDC.64 R4, c[0x0][0x380] ;  /* 0x0000e000ff047b82 */ /* 0x000e220000000a00 */
[----:B------:R-:W-:Y:S02]  /*0640*/  IMAD.MOV R6, RZ, RZ, -R6 ;  /* 0x000000ffff067224 */ /* 0x000fe400078e0a06 */
[----:B0-----:R-:W-:-:S07]  /*0650*/  IMAD.WIDE.U32 R4, R3, 0x4, R4 ;  /* 0x0000000403047825 */ /* 0x001fce00078e0004 */
.L_x_9:
[----:B------:R0:W2:Y:S01]  /*0660*/  LDG.E R3, desc[UR6][R4.64] ;  /* 0x0000000604037981 */ /* 0x0000a2000c1e1900 */
[----:B------:R-:W-:-:S05]  /*0670*/  VIADD R6, R6, 0x1 ;  /* 0x0000000106067836 */ /* 0x000fca0000000000 */
[----:B------:R-:W-:Y:S02]  /*0680*/  ISETP.NE.AND P0, PT, R6, RZ, PT ;  /* 0x000000ff0600720c */ /* 0x000fe40003f05270 */
[----:B0-----:R-:W-:-:S05]  /*0690*/  IADD3 R4, P1, PT, R4, 0x4, RZ ;  /* 0x0000000404047810 */ /* 0x001fca0007f3e0ff */
[----:B------:R-:W-:Y:S02]  /*06a0*/  IMAD.X R5, RZ, RZ, R5, P1 ;  /* 0x000000ffff057224 */ /* 0x000fe400008e0605 */
[----:B--2---:R-:W-:-:S04]  /*06b0*/  IMAD.IADD R0, R3, 0x1, R0 ;  /* 0x0000000103007824 */ /* 0x004fc800078e0200 */
[----:B------:R-:W-:Y:S05]  /*06c0*/  @P0 BRA `(.L_x_9) ;  /* 0xfffffffc00e40947 */ /* 0x000fea000383ffff */
.L_x_1:
[----:B0-----:R-:W-:Y:S05]  /*06d0*/  BSYNC.RECONVERGENT B0 ;  /* 0x0000000000007941 */ /* 0x001fea0003800200 */
.L_x_0:
[----:B------:R-:W0:Y:S02]  /*06e0*/  LDC.64 R4, c[0x0][0x388] ;  /* 0x0000e200ff047b82 */ /* 0x000e240000000a00 */
[----:B0-----:R-:W-:-:S05]  /*06f0*/  IMAD.WIDE R2, R2, 0x4, R4 ;  /* 0x0000000402027825 */ /* 0x001fca00078e0204 */
[----:B------:R-:W-:Y:S01]  /*0700*/  STG.E desc[UR6][R2.64], R0 ;  /* 0x0000000002007986 */ /* 0x000fe2000c101906 */
[----:B------:R-:W-:Y:S05]  /*0710*/  EXIT ;  /* 0x000000000000794d */ /* 0x000fea0003800000 */
.L_x_10:
[----:B------:R-:W-:-:S00]  /*0720*/  BRA `(.L_x_10) ;  /* 0xfffffffc00fc7947 */ /* 0x000fc0000383ffff */
[----:B------:R-:W-:-:S00]  /*0730*/  NOP ;  /* 0x0000000000007918 */ /* 0x000fc00000000000 */
        /* <DEDUP_REMOVED lines=12> */
.L_x_11:


//--------------------- .nv.shared.reserved.0     --------------------------
	.section	.nv.shared.reserved.0,"aw",@nobits
	.weak		__nv_reservedSMEM_offset_0_alias
	.size		__nv_reservedSMEM_offset_0_alias, 0, 64
	.other		__nv_reservedSMEM_offset_0_alias,@"STO_CUDA_RESERVED_SHARED STV_DEFAULT"
__nv_reservedSMEM_offset_0_alias:
	.zero		0
	.zero		64


//--------------------- .nv.constant0._Z17naivePrefixSumGPUPiS_i --------------------------
	.section	.nv.constant0._Z17naivePrefixSumGPUPiS_i,"a",@progbits
	.sectionflags	@""
	.align	4
.nv.constant0._Z17naivePrefixSumGPUPiS_i:
	.zero		916


//--------------------- SYMBOLS --------------------------

	.type		.nv.reservedSmem.offset0,@object
	.size		.nv.reservedSmem.offset0,0x4
